//
// Generated by NVIDIA NVVM Compiler
//
// Compiler Build ID: CL-36424714
// Cuda compilation tools, release 13.0, V13.0.88
// Based on NVVM 20.0.0
//

.version 9.0
.target sm_100
.address_size 64

	// .globl	_Z7k_dgemmdPdS_dS_i
// _ZZ7k_dgemmdPdS_dS_iE3Ads has been demoted
// _ZZ7k_dgemmdPdS_dS_iE3Bds has been demoted

.visible .entry _Z7k_dgemmdPdS_dS_i(
	.param .f64 _Z7k_dgemmdPdS_dS_i_param_0,
	.param .u64 .ptr .align 1 _Z7k_dgemmdPdS_dS_i_param_1,
	.param .u64 .ptr .align 1 _Z7k_dgemmdPdS_dS_i_param_2,
	.param .f64 _Z7k_dgemmdPdS_dS_i_param_3,
	.param .u64 .ptr .align 1 _Z7k_dgemmdPdS_dS_i_param_4,
	.param .u32 _Z7k_dgemmdPdS_dS_i_param_5
)
{
	.reg .pred 	%p<8>;
	.reg .b32 	%r<61>;
	.reg .b64 	%rd<45>;
	.reg .b64 	%fd<207>;
	// demoted variable
	.shared .align 8 .b8 _ZZ7k_dgemmdPdS_dS_iE3Ads[512];
	// demoted variable
	.shared .align 8 .b8 _ZZ7k_dgemmdPdS_dS_iE3Bds[512];
	ld.param.u64 	%rd4, [_Z7k_dgemmdPdS_dS_i_param_1];
	ld.param.u32 	%r25, [_Z7k_dgemmdPdS_dS_i_param_5];
	cvta.to.global.u64 	%rd1, %rd4;
	mov.u32 	%r1, %tid.x;
	mov.u32 	%r2, %tid.y;
	mov.u32 	%r26, %ctaid.x;
	mov.u32 	%r27, %ctaid.y;
	shl.b32 	%r28, %r27, 3;
	add.s32 	%r3, %r28, %r2;
	shl.b32 	%r4, %r26, 3;
	add.s32 	%r5, %r4, %r1;
	setp.lt.s32 	%p1, %r25, 1;
	mov.f64 	%fd206, 0d0000000000000000;
	@%p1 bra 	$L__BB0_9;
	shl.b32 	%r30, %r3, 13;
	or.b32  	%r6, %r30, %r1;
	shl.b32 	%r31, %r2, 6;
	mov.u32 	%r32, _ZZ7k_dgemmdPdS_dS_iE3Ads;
	add.s32 	%r7, %r32, %r31;
	shl.b32 	%r33, %r1, 3;
	add.s32 	%r8, %r7, %r33;
	mov.u32 	%r34, _ZZ7k_dgemmdPdS_dS_iE3Bds;
	add.s32 	%r10, %r34, %r33;
	add.s32 	%r9, %r10, %r31;
	setp.lt.u32 	%p2, %r25, 4;
	mov.b32 	%r59, 0;
	mov.f64 	%fd206, 0d0000000000000000;
	@%p2 bra 	$L__BB0_4;
	shl.b32 	%r36, %r2, 13;
	or.b32  	%r37, %r1, %r36;
	add.s32 	%r38, %r37, %r4;
	add.s32 	%r57, %r38, 131072;
	and.b32  	%r39, %r25, 2147483644;
	neg.s32 	%r55, %r39;
	mov.b32 	%r59, 0;
	mov.f64 	%fd206, 0d0000000000000000;
	cvt.u64.u32 	%rd10, %r6;
	mov.u32 	%r56, %r6;
$L__BB0_3:
	.pragma "nounroll";
	ld.param.u64 	%rd41, [_Z7k_dgemmdPdS_dS_i_param_2];
	mul.wide.u32 	%rd5, %r56, 8;
	add.s64 	%rd6, %rd1, %rd5;
	ld.global.f64 	%fd16, [%rd6];
	st.shared.f64 	[%r8], %fd16;
	add.s32 	%r40, %r57, -131072;
	cvta.to.global.u64 	%rd7, %rd41;
	mul.wide.u32 	%rd8, %r40, 8;
	add.s64 	%rd9, %rd7, %rd8;
	ld.global.f64 	%fd17, [%rd9];
	st.shared.f64 	[%r9], %fd17;
	bar.sync 	0;
	ld.shared.f64 	%fd18, [%r7];
	ld.shared.f64 	%fd19, [%r10];
	fma.rn.f64 	%fd20, %fd18, %fd19, %fd206;
	ld.shared.f64 	%fd21, [%r7+8];
	ld.shared.f64 	%fd22, [%r10+64];
	fma.rn.f64 	%fd23, %fd21, %fd22, %fd20;
	ld.shared.f64 	%fd24, [%r7+16];
	ld.shared.f64 	%fd25, [%r10+128];
	fma.rn.f64 	%fd26, %fd24, %fd25, %fd23;
	ld.shared.f64 	%fd27, [%r7+24];
	ld.shared.f64 	%fd28, [%r10+192];
	fma.rn.f64 	%fd29, %fd27, %fd28, %fd26;
	ld.shared.f64 	%fd30, [%r7+32];
	ld.shared.f64 	%fd31, [%r10+256];
	fma.rn.f64 	%fd32, %fd30, %fd31, %fd29;
	ld.shared.f64 	%fd33, [%r7+40];
	ld.shared.f64 	%fd34, [%r10+320];
	fma.rn.f64 	%fd35, %fd33, %fd34, %fd32;
	ld.shared.f64 	%fd36, [%r7+48];
	ld.shared.f64 	%fd37, [%r10+384];
	fma.rn.f64 	%fd38, %fd36, %fd37, %fd35;
	ld.shared.f64 	%fd39, [%r7+56];
	ld.shared.f64 	%fd40, [%r10+448];
	fma.rn.f64 	%fd41, %fd39, %fd40, %fd38;
	bar.sync 	0;
	cvt.u64.u32 	%rd11, %r59;
	add.s64 	%rd12, %rd10, %rd11;
	shl.b64 	%rd13, %rd12, 3;
	add.s64 	%rd14, %rd1, %rd13;
	ld.global.f64 	%fd42, [%rd14+64];
	st.shared.f64 	[%r8], %fd42;
	add.s32 	%r41, %r57, -65536;
	mul.wide.u32 	%rd15, %r41, 8;
	add.s64 	%rd16, %rd7, %rd15;
	ld.global.f64 	%fd43, [%rd16];
	st.shared.f64 	[%r9], %fd43;
	bar.sync 	0;
	ld.shared.f64 	%fd44, [%r7];
	ld.shared.f64 	%fd45, [%r10];
	fma.rn.f64 	%fd46, %fd44, %fd45, %fd41;
	ld.shared.f64 	%fd47, [%r7+8];
	ld.shared.f64 	%fd48, [%r10+64];
	fma.rn.f64 	%fd49, %fd47, %fd48, %fd46;
	ld.shared.f64 	%fd50, [%r7+16];
	ld.shared.f64 	%fd51, [%r10+128];
	fma.rn.f64 	%fd52, %fd50, %fd51, %fd49;
	ld.shared.f64 	%fd53, [%r7+24];
	ld.shared.f64 	%fd54, [%r10+192];
	fma.rn.f64 	%fd55, %fd53, %fd54, %fd52;
	ld.shared.f64 	%fd56, [%r7+32];
	ld.shared.f64 	%fd57, [%r10+256];
	fma.rn.f64 	%fd58, %fd56, %fd57, %fd55;
	ld.shared.f64 	%fd59, [%r7+40];
	ld.shared.f64 	%fd60, [%r10+320];
	fma.rn.f64 	%fd61, %fd59, %fd60, %fd58;
	ld.shared.f64 	%fd62, [%r7+48];
	ld.shared.f64 	%fd63, [%r10+384];
	fma.rn.f64 	%fd64, %fd62, %fd63, %fd61;
	ld.shared.f64 	%fd65, [%r7+56];
	ld.shared.f64 	%fd66, [%r10+448];
	fma.rn.f64 	%fd67, %fd65, %fd66, %fd64;
	bar.sync 	0;
	ld.global.f64 	%fd68, [%rd14+128];
	st.shared.f64 	[%r8], %fd68;
	add.s32 	%r42, %r57, 65536;
	mul.wide.u32 	%rd17, %r57, 8;
	add.s64 	%rd18, %rd7, %rd17;
	ld.global.f64 	%fd69, [%rd18];
	st.shared.f64 	[%r9], %fd69;
	bar.sync 	0;
	ld.shared.f64 	%fd70, [%r7];
	ld.shared.f64 	%fd71, [%r10];
	fma.rn.f64 	%fd72, %fd70, %fd71, %fd67;
	ld.shared.f64 	%fd73, [%r7+8];
	ld.shared.f64 	%fd74, [%r10+64];
	fma.rn.f64 	%fd75, %fd73, %fd74, %fd72;
	ld.shared.f64 	%fd76, [%r7+16];
	ld.shared.f64 	%fd77, [%r10+128];
	fma.rn.f64 	%fd78, %fd76, %fd77, %fd75;
	ld.shared.f64 	%fd79, [%r7+24];
	ld.shared.f64 	%fd80, [%r10+192];
	fma.rn.f64 	%fd81, %fd79, %fd80, %fd78;
	ld.shared.f64 	%fd82, [%r7+32];
	ld.shared.f64 	%fd83, [%r10+256];
	fma.rn.f64 	%fd84, %fd82, %fd83, %fd81;
	ld.shared.f64 	%fd85, [%r7+40];
	ld.shared.f64 	%fd86, [%r10+320];
	fma.rn.f64 	%fd87, %fd85, %fd86, %fd84;
	ld.shared.f64 	%fd88, [%r7+48];
	ld.shared.f64 	%fd89, [%r10+384];
	fma.rn.f64 	%fd90, %fd88, %fd89, %fd87;
	ld.shared.f64 	%fd91, [%r7+56];
	ld.shared.f64 	%fd92, [%r10+448];
	fma.rn.f64 	%fd93, %fd91, %fd92, %fd90;
	bar.sync 	0;
	ld.global.f64 	%fd94, [%rd14+192];
	st.shared.f64 	[%r8], %fd94;
	mul.wide.u32 	%rd19, %r42, 8;
	add.s64 	%rd20, %rd7, %rd19;
	ld.global.f64 	%fd95, [%rd20];
	st.shared.f64 	[%r9], %fd95;
	bar.sync 	0;
	ld.shared.f64 	%fd96, [%r7];
	ld.shared.f64 	%fd97, [%r10];
	fma.rn.f64 	%fd98, %fd96, %fd97, %fd93;
	ld.shared.f64 	%fd99, [%r7+8];
	ld.shared.f64 	%fd100, [%r10+64];
	fma.rn.f64 	%fd101, %fd99, %fd100, %fd98;
	ld.shared.f64 	%fd102, [%r7+16];
	ld.shared.f64 	%fd103, [%r10+128];
	fma.rn.f64 	%fd104, %fd102, %fd103, %fd101;
	ld.shared.f64 	%fd105, [%r7+24];
	ld.shared.f64 	%fd106, [%r10+192];
	fma.rn.f64 	%fd107, %fd105, %fd106, %fd104;
	ld.shared.f64 	%fd108, [%r7+32];
	ld.shared.f64 	%fd109, [%r10+256];
	fma.rn.f64 	%fd110, %fd108, %fd109, %fd107;
	ld.shared.f64 	%fd111, [%r7+40];
	ld.shared.f64 	%fd112, [%r10+320];
	fma.rn.f64 	%fd113, %fd111, %fd112, %fd110;
	ld.shared.f64 	%fd114, [%r7+48];
	ld.shared.f64 	%fd115, [%r10+384];
	fma.rn.f64 	%fd116, %fd114, %fd115, %fd113;
	ld.shared.f64 	%fd117, [%r7+56];
	ld.shared.f64 	%fd118, [%r10+448];
	fma.rn.f64 	%fd206, %fd117, %fd118, %fd116;
	bar.sync 	0;
	add.s32 	%r59, %r59, 32;
	add.s32 	%r57, %r57, 262144;
	add.s32 	%r56, %r56, 32;
	add.s32 	%r55, %r55, 4;
	setp.ne.s32 	%p3, %r55, 0;
	@%p3 bra 	$L__BB0_3;
$L__BB0_4:
	and.b32  	%r22, %r25, 3;
	setp.eq.s32 	%p4, %r22, 0;
	@%p4 bra 	$L__BB0_9;
	setp.eq.s32 	%p5, %r22, 1;
	@%p5 bra 	$L__BB0_7;
	ld.param.u64 	%rd42, [_Z7k_dgemmdPdS_dS_i_param_2];
	add.s32 	%r43, %r6, %r59;
	mul.wide.u32 	%rd21, %r43, 8;
	add.s64 	%rd22, %rd1, %rd21;
	ld.global.f64 	%fd120, [%rd22];
	st.shared.f64 	[%r8], %fd120;
	add.s32 	%r44, %r59, %r2;
	shl.b32 	%r45, %r44, 13;
	add.s32 	%r46, %r45, %r5;
	cvta.to.global.u64 	%rd23, %rd42;
	mul.wide.u32 	%rd24, %r46, 8;
	add.s64 	%rd25, %rd23, %rd24;
	ld.global.f64 	%fd121, [%rd25];
	st.shared.f64 	[%r9], %fd121;
	bar.sync 	0;
	ld.shared.f64 	%fd122, [%r7];
	ld.shared.f64 	%fd123, [%r10];
	fma.rn.f64 	%fd124, %fd122, %fd123, %fd206;
	ld.shared.f64 	%fd125, [%r7+8];
	ld.shared.f64 	%fd126, [%r10+64];
	fma.rn.f64 	%fd127, %fd125, %fd126, %fd124;
	ld.shared.f64 	%fd128, [%r7+16];
	ld.shared.f64 	%fd129, [%r10+128];
	fma.rn.f64 	%fd130, %fd128, %fd129, %fd127;
	ld.shared.f64 	%fd131, [%r7+24];
	ld.shared.f64 	%fd132, [%r10+192];
	fma.rn.f64 	%fd133, %fd131, %fd132, %fd130;
	ld.shared.f64 	%fd134, [%r7+32];
	ld.shared.f64 	%fd135, [%r10+256];
	fma.rn.f64 	%fd136, %fd134, %fd135, %fd133;
	ld.shared.f64 	%fd137, [%r7+40];
	ld.shared.f64 	%fd138, [%r10+320];
	fma.rn.f64 	%fd139, %fd137, %fd138, %fd136;
	ld.shared.f64 	%fd140, [%r7+48];
	ld.shared.f64 	%fd141, [%r10+384];
	fma.rn.f64 	%fd142, %fd140, %fd141, %fd139;
	ld.shared.f64 	%fd143, [%r7+56];
	ld.shared.f64 	%fd144, [%r10+448];
	fma.rn.f64 	%fd145, %fd143, %fd144, %fd142;
	bar.sync 	0;
	cvt.u64.u32 	%rd26, %r6;
	cvt.u64.u32 	%rd27, %r59;
	add.s64 	%rd28, %rd26, %rd27;
	shl.b64 	%rd29, %rd28, 3;
	add.s64 	%rd30, %rd1, %rd29;
	ld.global.f64 	%fd146, [%rd30+64];
	st.shared.f64 	[%r8], %fd146;
	add.s32 	%r47, %r46, 65536;
	mul.wide.u32 	%rd31, %r47, 8;
	add.s64 	%rd32, %rd23, %rd31;
	ld.global.f64 	%fd147, [%rd32];
	st.shared.f64 	[%r9], %fd147;
	bar.sync 	0;
	ld.shared.f64 	%fd148, [%r7];
	ld.shared.f64 	%fd149, [%r10];
	fma.rn.f64 	%fd150, %fd148, %fd149, %fd145;
	ld.shared.f64 	%fd151, [%r7+8];
	ld.shared.f64 	%fd152, [%r10+64];
	fma.rn.f64 	%fd153, %fd151, %fd152, %fd150;
	ld.shared.f64 	%fd154, [%r7+16];
	ld.shared.f64 	%fd155, [%r10+128];
	fma.rn.f64 	%fd156, %fd154, %fd155, %fd153;
	ld.shared.f64 	%fd157, [%r7+24];
	ld.shared.f64 	%fd158, [%r10+192];
	fma.rn.f64 	%fd159, %fd157, %fd158, %fd156;
	ld.shared.f64 	%fd160, [%r7+32];
	ld.shared.f64 	%fd161, [%r10+256];
	fma.rn.f64 	%fd162, %fd160, %fd161, %fd159;
	ld.shared.f64 	%fd163, [%r7+40];
	ld.shared.f64 	%fd164, [%r10+320];
	fma.rn.f64 	%fd165, %fd163, %fd164, %fd162;
	ld.shared.f64 	%fd166, [%r7+48];
	ld.shared.f64 	%fd167, [%r10+384];
	fma.rn.f64 	%fd168, %fd166, %fd167, %fd165;
	ld.shared.f64 	%fd169, [%r7+56];
	ld.shared.f64 	%fd170, [%r10+448];
	fma.rn.f64 	%fd206, %fd169, %fd170, %fd168;
	bar.sync 	0;
	add.s32 	%r59, %r59, 16;
$L__BB0_7:
	and.b32  	%r48, %r25, 1;
	setp.eq.b32 	%p6, %r48, 1;
	not.pred 	%p7, %p6;
	@%p7 bra 	$L__BB0_9;
	ld.param.u64 	%rd43, [_Z7k_dgemmdPdS_dS_i_param_2];
	add.s32 	%r49, %r6, %r59;
	mul.wide.u32 	%rd33, %r49, 8;
	add.s64 	%rd34, %rd1, %rd33;
	ld.global.f64 	%fd171, [%rd34];
	st.shared.f64 	[%r8], %fd171;
	add.s32 	%r50, %r59, %r2;
	shl.b32 	%r51, %r50, 13;
	add.s32 	%r52, %r51, %r5;
	cvta.to.global.u64 	%rd35, %rd43;
	mul.wide.u32 	%rd36, %r52, 8;
	add.s64 	%rd37, %rd35, %rd36;
	ld.global.f64 	%fd172, [%rd37];
	st.shared.f64 	[%r9], %fd172;
	bar.sync 	0;
	ld.shared.f64 	%fd173, [%r7];
	ld.shared.f64 	%fd174, [%r10];
	fma.rn.f64 	%fd175, %fd173, %fd174, %fd206;
	ld.shared.f64 	%fd176, [%r7+8];
	ld.shared.f64 	%fd177, [%r10+64];
	fma.rn.f64 	%fd178, %fd176, %fd177, %fd175;
	ld.shared.f64 	%fd179, [%r7+16];
	ld.shared.f64 	%fd180, [%r10+128];
	fma.rn.f64 	%fd181, %fd179, %fd180, %fd178;
	ld.shared.f64 	%fd182, [%r7+24];
	ld.shared.f64 	%fd183, [%r10+192];
	fma.rn.f64 	%fd184, %fd182, %fd183, %fd181;
	ld.shared.f64 	%fd185, [%r7+32];
	ld.shared.f64 	%fd186, [%r10+256];
	fma.rn.f64 	%fd187, %fd185, %fd186, %fd184;
	ld.shared.f64 	%fd188, [%r7+40];
	ld.shared.f64 	%fd189, [%r10+320];
	fma.rn.f64 	%fd190, %fd188, %fd189, %fd187;
	ld.shared.f64 	%fd191, [%r7+48];
	ld.shared.f64 	%fd192, [%r10+384];
	fma.rn.f64 	%fd193, %fd191, %fd192, %fd190;
	ld.shared.f64 	%fd194, [%r7+56];
	ld.shared.f64 	%fd195, [%r10+448];
	fma.rn.f64 	%fd206, %fd194, %fd195, %fd193;
	bar.sync 	0;
$L__BB0_9:
	ld.param.u64 	%rd44, [_Z7k_dgemmdPdS_dS_i_param_4];
	ld.param.f64 	%fd200, [_Z7k_dgemmdPdS_dS_i_param_3];
	ld.param.f64 	%fd199, [_Z7k_dgemmdPdS_dS_i_param_0];
	cvta.to.global.u64 	%rd38, %rd44;
	shl.b32 	%r53, %r3, 13;
	add.s32 	%r54, %r53, %r5;
	mul.wide.u32 	%rd39, %r54, 8;
	add.s64 	%rd40, %rd38, %rd39;
	ld.global.f64 	%fd196, [%rd40];
	mul.f64 	%fd197, %fd200, %fd196;
	fma.rn.f64 	%fd198, %fd199, %fd206, %fd197;
	st.global.f64 	[%rd40], %fd198;
	ret;

}


// ===== COMPILED SASS (sm_100) =====

	.target	sm_100

	.elftype	@"ET_EXEC"


//--------------------- .note.nv.tkinfo           --------------------------
	.section	.note.nv.tkinfo,"",@"SHT_NOTE"
	.sectionflags	@"SHF_NOTE_NV_TKINFO"
	.tkinfo
        /*0018*/ 	.word	0x00000002
        /*0030*/ 	.string	""
        /*0030*/ 	.string	"ptxas"
        /*0030*/ 	.string	"Cuda compilation tools, release 13.0, V13.0.88"
        /*0030*/ 	.string	"Build cuda_13.0.r13.0/compiler.36424714_0"
        /*0030*/ 	.string	"-arch sm_100 -m 64 "



//--------------------- .note.nv.cuinfo           --------------------------
	.section	.note.nv.cuinfo,"",@"SHT_NOTE"
	.sectionflags	@"SHF_NOTE_NV_CUINFO"
        /*0018*/ 	.short	0x0002
        /*001a*/ 	.short	0x0064
        /*001c*/ 	.short	0x0082
	.zero		2


//--------------------- .nv.info                  --------------------------
	.section	.nv.info,"",@"SHT_CUDA_INFO"
	.align	4


	//----- nvinfo : EIATTR_REGCOUNT
	.align		4
        /*0000*/ 	.byte	0x04, 0x2f
        /*0002*/ 	.short	(.L_1 - .L_0)
	.align		4
.L_0:
        /*0004*/ 	.word	index@(_Z7k_dgemmdPdS_dS_i)
        /*0008*/ 	.word	0x00000020


	//----- nvinfo : EIATTR_FRAME_SIZE
	.align		4
.L_1:
        /*000c*/ 	.byte	0x04, 0x11
        /*000e*/ 	.short	(.L_3 - .L_2)
	.align		4
.L_2:
        /*0010*/ 	.word	index@(_Z7k_dgemmdPdS_dS_i)
        /*0014*/ 	.word	0x00000000


	//----- nvinfo : EIATTR_MIN_STACK_SIZE
	.align		4
.L_3:
        /*0018*/ 	.byte	0x04, 0x12
        /*001a*/ 	.short	(.L_5 - .L_4)
	.align		4
.L_4:
        /*001c*/ 	.word	index@(_Z7k_dgemmdPdS_dS_i)
        /*0020*/ 	.word	0x00000000
.L_5:


//--------------------- .nv.compat                --------------------------
	.section	.nv.compat,"",@"SHT_CUDA_COMPAT_INFO"
	.align	4
        /*0000*/ 	.byte	0x02, 0x09, 0x00, 0x00, 0x02, 0x02, 0x01, 0x00, 0x02, 0x05, 0x05, 0x00, 0x03, 0x07, 0x01, 0x01
        /*0010*/ 	.byte	0x02, 0x03, 0x00, 0x00, 0x02, 0x06, 0x01, 0x00, 0x04, 0x0b, 0x08, 0x00, 0x01, 0x00, 0x00, 0x00
        /*0020*/ 	.byte	0x00, 0x00, 0x00, 0x00


//--------------------- .nv.info._Z7k_dgemmdPdS_dS_i --------------------------
	.section	.nv.info._Z7k_dgemmdPdS_dS_i,"",@"SHT_CUDA_INFO"
	.sectionflags	@""
	.align	4


	//----- nvinfo : EIATTR_CUDA_API_VERSION
	.align		4
        /*0000*/ 	.byte	0x04, 0x37
        /*0002*/ 	.short	(.L_7 - .L_6)
.L_6:
        /*0004*/ 	.word	0x00000082


	//----- nvinfo : EIATTR_KPARAM_INFO
	.align		4
.L_7:
        /*0008*/ 	.byte	0x04, 0x17
        /*000a*/ 	.short	(.L_9 - .L_8)
.L_8:
        /*000c*/ 	.word	0x00000000
        /*0010*/ 	.short	0x0005
        /*0012*/ 	.short	0x0028
        /*0014*/ 	.byte	0x00, 0xf0, 0x11, 0x00


	//----- nvinfo : EIATTR_KPARAM_INFO
	.align		4
.L_9:
        /*0018*/ 	.byte	0x04, 0x17
        /*001a*/ 	.short	(.L_11 - .L_10)
.L_10:
        /*001c*/ 	.word	0x00000000
        /*0020*/ 	.short	0x0004
        /*0022*/ 	.short	0x0020
        /*0024*/ 	.byte	0x00, 0xf5, 0x21, 0x00


	//----- nvinfo : EIATTR_KPARAM_INFO
	.align		4
.L_11:
        /*0028*/ 	.byte	0x04, 0x17
        /*002a*/ 	.short	(.L_13 - .L_12)
.L_12:
        /*002c*/ 	.word	0x00000000
        /*0030*/ 	.short	0x0003
        /*0032*/ 	.short	0x0018
        /*0034*/ 	.byte	0x00, 0xf0, 0x21, 0x00


	//----- nvinfo : EIATTR_KPARAM_INFO
	.align		4
.L_13:
        /*0038*/ 	.byte	0x04, 0x17
        /*003a*/ 	.short	(.L_15 - .L_14)
.L_14:
        /*003c*/ 	.word	0x00000000
        /*0040*/ 	.short	0x0002
        /*0042*/ 	.short	0x0010
        /*0044*/ 	.byte	0x00, 0xf5, 0x21, 0x00


	//----- nvinfo : EIATTR_KPARAM_INFO
	.align		4
.L_15:
        /*0048*/ 	.byte	0x04, 0x17
        /*004a*/ 	.short	(.L_17 - .L_16)
.L_16:
        /*004c*/ 	.word	0x00000000
        /*0050*/ 	.short	0x0001
        /*0052*/ 	.short	0x0008
        /*0054*/ 	.byte	0x00, 0xf5, 0x21, 0x00


	//----- nvinfo : EIATTR_KPARAM_INFO
	.align		4
.L_17:
        /*0058*/ 	.byte	0x04, 0x17
        /*005a*/ 	.short	(.L_19 - .L_18)
.L_18:
        /*005c*/ 	.word	0x00000000
        /*0060*/ 	.short	0x0000
        /*0062*/ 	.short	0x0000
        /*0064*/ 	.byte	0x00, 0xf0, 0x21, 0x00


	//----- nvinfo : EIATTR_SPARSE_MMA_MASK
	.align		4
.L_19:
        /*0068*/ 	.byte	0x03, 0x50
        /*006a*/ 	.short	0x0000


	//----- nvinfo : EIATTR_MAXREG_COUNT
	.align		4
        /*006c*/ 	.byte	0x03, 0x1b
        /*006e*/ 	.short	0x00ff


	//----- nvinfo : EIATTR_NUM_BARRIERS
	.align		4
        /*0070*/ 	.byte	0x02, 0x4c
        /*0072*/ 	.byte	0x01
	.zero		1


	//----- nvinfo : EIATTR_MERCURY_ISA_VERSION
	.align		4
        /*0074*/ 	.byte	0x03, 0x5f
        /*0076*/ 	.short	0x0101


	//----- nvinfo : EIATTR_VRC_CTA_INIT_COUNT
	.align		4
        /*0078*/ 	.byte	0x02, 0x4a
	.zero		1
	.zero		1


	//----- nvinfo : EIATTR_EXIT_INSTR_OFFSETS
	.align		4
        /*007c*/ 	.byte	0x04, 0x1c
        /*007e*/ 	.short	(.L_21 - .L_20)


	//   ....[0]....
.L_20:
        /*0080*/ 	.word	0x00001150


	//----- nvinfo : EIATTR_CBANK_PARAM_SIZE
	.align		4
.L_21:
        /*0084*/ 	.byte	0x03, 0x19
        /*0086*/ 	.short	0x002c


	//----- nvinfo : EIATTR_PARAM_CBANK
	.align		4
        /*0088*/ 	.byte	0x04, 0x0a
        /*008a*/ 	.short	(.L_23 - .L_22)
	.align		4
.L_22:
        /*008c*/ 	.word	index@(.nv.constant0._Z7k_dgemmdPdS_dS_i)
        /*0090*/ 	.short	0x0380
        /*0092*/ 	.short	0x002c


	//----- nvinfo : EIATTR_SW_WAR
	.align		4
.L_23:
        /*0094*/ 	.byte	0x04, 0x36
        /*0096*/ 	.short	(.L_25 - .L_24)
.L_24:
        /*0098*/ 	.word	0x00000008
.L_25:


//--------------------- .nv.callgraph             --------------------------
	.section	.nv.callgraph,"",@"SHT_CUDA_CALLGRAPH"
	.align	4
	.sectionentsize	8
	.align		4
        /*0000*/ 	.word	0x00000000
	.align		4
        /*0004*/ 	.word	0xffffffff
	.align		4
        /*0008*/ 	.word	0x00000000
	.align		4
        /*000c*/ 	.word	0xfffffffe
	.align		4
        /*0010*/ 	.word	0x00000000
	.align		4
        /*0014*/ 	.word	0xfffffffd
	.align		4
        /*0018*/ 	.word	0x00000000
	.align		4
        /*001c*/ 	.word	0xfffffffc


//--------------------- .text._Z7k_dgemmdPdS_dS_i --------------------------
	.section	.text._Z7k_dgemmdPdS_dS_i,"ax",@progbits
	.align	128
        .global         _Z7k_dgemmdPdS_dS_i
        .type           _Z7k_dgemmdPdS_dS_i,@function
        .size           _Z7k_dgemmdPdS_dS_i,(.L_x_5 - _Z7k_dgemmdPdS_dS_i)
        .other          _Z7k_dgemmdPdS_dS_i,@"STO_CUDA_ENTRY STV_DEFAULT"
_Z7k_dgemmdPdS_dS_i:
.text._Z7k_dgemmdPdS_dS_i:
[----:B------:R-:W-:Y:S01]  /*0000*/  LDC R1, c[0x0][0x37c] ;  /* 0x0000df00ff017b82 */ /* 0x000fe20000000800 */
[----:B------:R-:W0:Y:S01]  /*0010*/  S2R R13, SR_TID.Y ;  /* 0x00000000000d7919 */ /* 0x000e220000002200 */
[----:B------:R-:W1:Y:S01]  /*0020*/  LDCU UR8, c[0x0][0x3a8] ;  /* 0x00007500ff0877ac */ /* 0x000e620008000800 */
[----:B------:R-:W-:Y:S01]  /*0030*/  CS2R R24, SRZ ;  /* 0x0000000000187805 */ /* 0x000fe2000001ff00 */
[----:B------:R-:W0:Y:S01]  /*0040*/  S2R R0, SR_CTAID.Y ;  /* 0x0000000000007919 */ /* 0x000e220000002600 */
[----:B------:R-:W2:Y:S01]  /*0050*/  LDCU.64 UR10, c[0x0][0x358] ;  /* 0x00006b00ff0a77ac */ /* 0x000ea20008000a00 */
[----:B------:R-:W3:Y:S01]  /*0060*/  S2R R5, SR_TID.X ;  /* 0x0000000000057919 */ /* 0x000ee20000002100 */
[----:B------:R-:W3:Y:S01]  /*0070*/  S2R R6, SR_CTAID.X ;  /* 0x0000000000067919 */ /* 0x000ee20000002500 */
[----:B-1----:R-:W-:Y:S01]  /*0080*/  UISETP.GE.AND UP0, UPT, UR8, 0x1, UPT ;  /* 0x000000010800788c */ /* 0x002fe2000bf06270 */
[----:B0-----:R-:W-:Y:S02]  /*0090*/  IMAD R0, R0, 0x8, R13 ;  /* 0x0000000800007824 */ /* 0x001fe400078e020d */
[----:B---3--:R-:W-:-:S06]  /*00a0*/  IMAD R3, R6, 0x8, R5 ;  /* 0x0000000806037824 */ /* 0x008fcc00078e0205 */
[----:B--2---:R-:W-:Y:S05]  /*00b0*/  BRA.U !UP0, `(.L_x_0) ;  /* 0x0000001108007547 */ /* 0x004fea000b800000 */
[----:B------:R-:W0:Y:S01]  /*00c0*/  S2UR UR7, SR_CgaCtaId ;  /* 0x00000000000779c3 */ /* 0x000e220000008800 */
[----:B------:R-:W-:Y:S01]  /*00d0*/  UMOV UR4, 0x400 ;  /* 0x0000040000047882 */ /* 0x000fe20000000000 */
[----:B------:R-:W-:Y:S01]  /*00e0*/  UISETP.GE.U32.AND UP1, UPT, UR8, 0x4, UPT ;  /* 0x000000040800788c */ /* 0x000fe2000bf26070 */
[----:B------:R-:W-:Y:S01]  /*00f0*/  SHF.L.U32 R14, R0, 0xd, RZ ;  /* 0x0000000d000e7819 */ /* 0x000fe200000006ff */
[----:B------:R-:W-:Y:S01]  /*0100*/  UIADD3 UR6, UPT, UPT, UR4, 0x200, URZ ;  /* 0x0000020004067890 */ /* 0x000fe2000fffe0ff */
[----:B------:R-:W-:Y:S02]  /*0110*/  CS2R R24, SRZ ;  /* 0x0000000000187805 */ /* 0x000fe4000001ff00 */
[----:B------:R-:W-:Y:S01]  /*0120*/  LOP3.LUT R14, R14, R5, RZ, 0xfc, !PT ;  /* 0x000000050e0e7212 */ /* 0x000fe200078efcff */
[----:B0-----:R-:W-:Y:S02]  /*0130*/  ULEA UR5, UR7, UR4, 0x18 ;  /* 0x0000000407057291 */ /* 0x001fe4000f8ec0ff */
[----:B------:R-:W-:Y:S01]  /*0140*/  ULEA UR6, UR7, UR6, 0x18 ;  /* 0x0000000607067291 */ /* 0x000fe2000f8ec0ff */
[----:B------:R-:W-:Y:S01]  /*0150*/  UMOV UR4, URZ ;  /* 0x000000ff00047c82 */ /* 0x000fe20008000000 */
[----:B------:R-:W-:-:S02]  /*0160*/  ULOP3.LUT UP0, UR7, UR8, 0x3, URZ, 0xc0, !UPT ;  /* 0x0000000308077892 */ /* 0x000fc4000f80c0ff */
[----:B------:R-:W-:Y:S02]  /*0170*/  LEA R2, R13, UR5, 0x6 ;  /* 0x000000050d027c11 */ /* 0x000fe4000f8e30ff */
[----:B------:R-:W-:-:S03]  /*0180*/  LEA R16, R5, UR6, 0x3 ;  /* 0x0000000605107c11 */ /* 0x000fc6000f8e18ff */
[----:B------:R-:W-:Y:S01]  /*0190*/  IMAD R12, R5, 0x8, R2 ;  /* 0x00000008050c7824 */ /* 0x000fe200078e0202 */
[----:B------:R-:W-:Y:S01]  /*01a0*/  LEA R17, R13, R16, 0x6 ;  /* 0x000000100d117211 */ /* 0x000fe200078e30ff */
[----:B------:R-:W-:Y:S06]  /*01b0*/  BRA.U !UP1, `(.L_x_1) ;  /* 0x0000000909187547 */ /* 0x000fec000b800000 */
[----:B------:R-:W0:Y:S01]  /*01c0*/  LDC.64 R22, c[0x0][0x388] ;  /* 0x0000e200ff167b82 */ /* 0x000e220000000a00 */
[----:B------:R-:W-:Y:S01]  /*01d0*/  IMAD.SHL.U32 R4, R13, 0x2000, RZ ;  /* 0x000020000d047824 */ /* 0x000fe200078e00ff */
[----:B------:R-:W-:Y:S01]  /*01e0*/  ULOP3.LUT UR4, UR8, 0x7ffffffc, URZ, 0xc0, !UPT ;  /* 0x7ffffffc08047892 */ /* 0x000fe2000f8ec0ff */
[----:B------:R-:W-:Y:S01]  /*01f0*/  IMAD.MOV.U32 R15, RZ, RZ, R14 ;  /* 0x000000ffff0f7224 */ /* 0x000fe200078e000e */
[----:B------:R-:W-:Y:S01]  /*0200*/  CS2R R24, SRZ ;  /* 0x0000000000187805 */ /* 0x000fe2000001ff00 */
[----:B------:R-:W1:Y:S01]  /*0210*/  LDCU.64 UR12, c[0x0][0x388] ;  /* 0x00007100ff0c77ac */ /* 0x000e620008000a00 */
[----:B------:R-:W-:Y:S02]  /*0220*/  LOP3.LUT R4, R5, R4, RZ, 0xfc, !PT ;  /* 0x0000000405047212 */ /* 0x000fe400078efcff */
[----:B------:R-:W2:Y:S01]  /*0230*/  LDC.64 R20, c[0x0][0x390] ;  /* 0x0000e400ff147b82 */ /* 0x000ea20000000a00 */
[----:B------:R-:W-:Y:S01]  /*0240*/  UIADD3 UR5, UPT, UPT, -UR4, URZ, URZ ;  /* 0x000000ff04057290 */ /* 0x000fe2000fffe1ff */
[----:B------:R-:W-:-:S02]  /*0250*/  LEA R4, R6, R4, 0x3 ;  /* 0x0000000406047211 */ /* 0x000fc400078e18ff */
[----:B------:R-:W-:Y:S02]  /*0260*/  UMOV UR4, URZ ;  /* 0x000000ff00047c82 */ /* 0x000fe40008000000 */
[----:B------:R-:W-:-:S07]  /*0270*/  IADD3 R18, PT, PT, R4, 0x20000, RZ ;  /* 0x0002000004127810 */ /* 0x000fce0007ffe0ff */
.L_x_2:
[----:B------:R-:W-:Y:S02]  /*0280*/  VIADD R29, R18, 0xfffe0000 ;  /* 0xfffe0000121d7836 */ /* 0x000fe40000000000 */
[----:B0-----:R-:W-:-:S04]  /*0290*/  IMAD.WIDE.U32 R6, R15, 0x8, R22 ;  /* 0x000000080f067825 */ /* 0x001fc800078e0016 */
[----:B--2---:R-:W-:Y:S02]  /*02a0*/  IMAD.WIDE.U32 R28, R29, 0x8, R20 ;  /* 0x000000081d1c7825 */ /* 0x004fe400078e0014 */
[----:B------:R-:W2:Y:S04]  /*02b0*/  LDG.E.64 R6, desc[UR10][R6.64] ;  /* 0x0000000a06067981 */ /* 0x000ea8000c1e1b00 */
[----:B------:R-:W3:Y:S01]  /*02c0*/  LDG.E.64 R28, desc[UR10][R28.64] ;  /* 0x0000000a1c1c7981 */ /* 0x000ee2000c1e1b00 */
[----:B------:R-:W-:-:S03]  /*02d0*/  IADD3 R19, P0, PT, R14, UR4, RZ ;  /* 0x000000040e137c10 */ /* 0x000fc6000ff1e0ff */
[----:B--2---:R-:W-:Y:S04]  /*02e0*/  STS.64 [R12], R6 ;  /* 0x000000060c007388 */ /* 0x004fe80000000a00 */
[----:B---3--:R0:W-:Y:S01]  /*02f0*/  STS.64 [R17], R28 ;  /* 0x0000001c11007388 */ /* 0x0081e20000000a00 */
[----:B------:R-:W-:Y:S01]  /*0300*/  BAR.SYNC.DEFER_BLOCKING 0x0 ;  /* 0x0000000000007b1d */ /* 0x000fe20000010000 */
[----:B0-----:R-:W-:-:S04]  /*0310*/  VIADD R29, R18, 0xffff0000 ;  /* 0xffff0000121d7836 */ /* 0x001fc80000000000 */
[----:B------:R-:W-:Y:S01]  /*0320*/  IMAD.WIDE.U32 R28, R29, 0x8, R20 ;  /* 0x000000081d1c7825 */ /* 0x000fe200078e0014 */
[----:B------:R-:W-:Y:S04]  /*0330*/  LDS.64 R4, [R16] ;  /* 0x0000000010047984 */ /* 0x000fe80000000a00 */
[----:B------:R-:W0:Y:S04]  /*0340*/  LDS.128 R8, [R2] ;  /* 0x0000000002087984 */ /* 0x000e280000000c00 */
[----:B------:R-:W2:Y:S01]  /*0350*/  LDS.64 R26, [R16+0x40] ;  /* 0x00004000101a7984 */ /* 0x000ea20000000a00 */
[----:B0-----:R-:W-:-:S03]  /*0360*/  DFMA R24, R8, R4, R24 ;  /* 0x000000040818722b */ /* 0x001fc60000000018 */
[----:B------:R-:W-:Y:S04]  /*0370*/  LDS.64 R8, [R16+0x80] ;  /* 0x0000800010087984 */ /* 0x000fe80000000a00 */
[----:B------:R-:W0:Y:S01]  /*0380*/  LDS.128 R4, [R2+0x10] ;  /* 0x0000100002047984 */ /* 0x000e220000000c00 */
[----:B--2---:R-:W-:-:S03]  /*0390*/  DFMA R10, R26, R10, R24 ;  /* 0x0000000a1a0a722b */ /* 0x004fc60000000018 */
[----:B------:R-:W2:Y:S04]  /*03a0*/  LDS.64 R24, [R16+0xc0] ;  /* 0x0000c00010187984 */ /* 0x000ea80000000a00 */
[----:B------:R-:W-:Y:S01]  /*03b0*/  LDS.64 R26, [R16+0x100] ;  /* 0x00010000101a7984 */ /* 0x000fe20000000a00 */
[----:B0-----:R-:W-:-:S03]  /*03c0*/  DFMA R4, R4, R8, R10 ;  /* 0x000000080404722b */ /* 0x001fc6000000000a */
[----:B------:R-:W0:Y:S05]  /*03d0*/  LDS.128 R8, [R2+0x20] ;  /* 0x0000200002087984 */ /* 0x000e2a0000000c00 */
[----:B--2---:R-:W-:Y:S01]  /*03e0*/  DFMA R4, R24, R6, R4 ;  /* 0x000000061804722b */ /* 0x004fe20000000004 */
[----:B------:R-:W2:Y:S07]  /*03f0*/  LDS.64 R24, [R16+0x140] ;  /* 0x0001400010187984 */ /* 0x000eae0000000a00 */
[----:B0-----:R-:W-:Y:S01]  /*0400*/  DFMA R26, R8, R26, R4 ;  /* 0x0000001a081a722b */ /* 0x001fe20000000004 */
[----:B------:R-:W-:Y:S04]  /*0410*/  LDS.64 R8, [R16+0x180] ;  /* 0x0001800010087984 */ /* 0x000fe80000000a00 */
[----:B------:R-:W0:Y:S03]  /*0420*/  LDS.128 R4, [R2+0x30] ;  /* 0x0000300002047984 */ /* 0x000e260000000c00 */
[----:B--2---:R-:W-:Y:S01]  /*0430*/  DFMA R10, R24, R10, R26 ;  /* 0x0000000a180a722b */ /* 0x004fe2000000001a */
[----:B------:R-:W-:-:S02]  /*0440*/  IADD3.X R26, PT, PT, RZ, RZ, RZ, P0, !PT ;  /* 0x000000ffff1a7210 */ /* 0x000fc400007fe4ff */
[----:B-1----:R-:W-:-:S04]  /*0450*/  LEA R24, P0, R19, UR12, 0x3 ;  /* 0x0000000c13187c11 */ /* 0x002fc8000f8018ff */
[----:B------:R-:W-:Y:S01]  /*0460*/  LEA.HI.X R25, R19, UR13, R26, 0x3, P0 ;  /* 0x0000000d13197c11 */ /* 0x000fe200080f1c1a */
[----:B0-----:R-:W-:Y:S01]  /*0470*/  DFMA R10, R4, R8, R10 ;  /* 0x00000008040a722b */ /* 0x001fe2000000000a */
[----:B------:R-:W0:Y:S01]  /*0480*/  LDS.64 R4, [R16+0x1c0] ;  /* 0x0001c00010047984 */ /* 0x000e220000000a00 */
[----:B------:R-:W-:Y:S06]  /*0490*/  BAR.SYNC.DEFER_BLOCKING 0x0 ;  /* 0x0000000000007b1d */ /* 0x000fec0000010000 */
[----:B------:R-:W2:Y:S04]  /*04a0*/  LDG.E.64 R26, desc[UR10][R24.64+0x40] ;  /* 0x0000400a181a7981 */ /* 0x000ea8000c1e1b00 */
[----:B------:R-:W3:Y:S04]  /*04b0*/  LDG.E.64 R28, desc[UR10][R28.64] ;  /* 0x0000000a1c1c7981 */ /* 0x000ee8000c1e1b00 */
[----:B--2---:R0:W-:Y:S04]  /*04c0*/  STS.64 [R12], R26 ;  /* 0x0000001a0c007388 */ /* 0x0041e80000000a00 */
[----:B---3--:R-:W-:Y:S01]  /*04d0*/  STS.64 [R17], R28 ;  /* 0x0000001c11007388 */ /* 0x008fe20000000a00 */
[----:B------:R-:W-:Y:S06]  /*04e0*/  BAR.SYNC.DEFER_BLOCKING 0x0 ;  /* 0x0000000000007b1d */ /* 0x000fec0000010000 */
[----:B0-----:R-:W-:Y:S01]  /*04f0*/  DFMA R26, R4, R6, R10 ;  /* 0x00000006041a722b */ /* 0x001fe2000000000a */
[----:B------:R-:W-:Y:S04]  /*0500*/  LDS.64 R8, [R16] ;  /* 0x0000000010087984 */ /* 0x000fe80000000a00 */
[----:B------:R-:W0:Y:S04]  /*0510*/  LDS.128 R4, [R2] ;  /* 0x0000000002047984 */ /* 0x000e280000000c00 */
[----:B------:R-:W1:Y:S01]  /*0520*/  LDS.64 R10, [R16+0x40] ;  /* 0x00004000100a7984 */ /* 0x000e620000000a00 */
[----:B0-----:R-:W-:-:S03]  /*0530*/  DFMA R4, R4, R8, R26 ;  /* 0x000000080404722b */ /* 0x001fc6000000001a */
[----:B------:R-:W-:Y:S04]  /*0540*/  LDS.64 R8, [R16+0x80] ;  /* 0x0000800010087984 */ /* 0x000fe80000000a00 */
[----:B------:R-:W-:Y:S01]  /*0550*/  LDS.64 R26, [R16+0xc0] ;  /* 0x0000c000101a7984 */ /* 0x000fe20000000a00 */
[----:B-1----:R-:W-:-:S03]  /*0560*/  DFMA R10, R10, R6, R4 ;  /* 0x000000060a0a722b */ /* 0x002fc60000000004 */
[----:B------:R-:W0:Y:S05]  /*0570*/  LDS.128 R4, [R2+0x10] ;  /* 0x0000100002047984 */ /* 0x000e2a0000000c00 */
[----:B0-----:R-:W-:Y:S02]  /*0580*/  DFMA R4, R4, R8, R10 ;  /* 0x000000080404722b */ /* 0x001fe4000000000a */
[----:B------:R-:W-:Y:S04]  /*0590*/  LDS.64 R10, [R16+0x100] ;  /* 0x00010000100a7984 */ /* 0x000fe80000000a00 */
[----:B------:R-:W-:Y:S02]  /*05a0*/  LDS.64 R8, [R16+0x140] ;  /* 0x0001400010087984 */ /* 0x000fe40000000a00 */
[----:B------:R-:W-:-:S02]  /*05b0*/  DFMA R26, R26, R6, R4 ;  /* 0x000000061a1a722b */ /* 0x000fc40000000004 */
[----:B------:R-:W0:Y:S06]  /*05c0*/  LDS.128 R4, [R2+0x20] ;  /* 0x0000200002047984 */ /* 0x000e2c0000000c00 */
[----:B0-----:R-:W-:Y:S01]  /*05d0*/  DFMA R4, R4, R10, R26 ;  /* 0x0000000a0404722b */ /* 0x001fe2000000001a */
[----:B------:R-:W-:Y:S07]  /*05e0*/  LDS.64 R10, [R16+0x180] ;  /* 0x00018000100a7984 */ /* 0x000fee0000000a00 */
[----:B------:R-:W-:-:S02]  /*05f0*/  DFMA R8, R8, R6, R4 ;  /* 0x000000060808722b */ /* 0x000fc40000000004 */
[----:B------:R-:W0:Y:S01]  /*0600*/  LDS.128 R4, [R2+0x30] ;  /* 0x0000300002047984 */ /* 0x000e220000000c00 */
[----:B------:R-:W-:-:S05]  /*0610*/  IMAD.WIDE.U32 R28, R18, 0x8, R20 ;  /* 0x00000008121c7825 */ /* 0x000fca00078e0014 */
        /* <DEDUP_REMOVED lines=17> */
[----:B0-----:R-:W-:Y:S01]  /*0730*/  DFMA R4, R4, R8, R10 ;  /* 0x000000080404722b */ /* 0x001fe2000000000a */
[----:B------:R-:W-:Y:S04]  /*0740*/  LDS.64 R8, [R16+0x100] ;  /* 0x0001000010087984 */ /* 0x000fe80000000a00 */
[----:B------:R-:W-:Y:S03]  /*0750*/  LDS.64 R10, [R16+0x140] ;  /* 0x00014000100a7984 */ /* 0x000fe60000000a00 */
[----:B------:R-:W-:-:S02]  /*0760*/  DFMA R26, R26, R6, R4 ;  /* 0x000000061a1a722b */ /* 0x000fc40000000004 */
[----:B------:R-:W0:Y:S01]  /*0770*/  LDS.128 R4, [R2+0x20] ;  /* 0x0000200002047984 */ /* 0x000e220000000c00 */
[----:B------:R-:W-:-:S05]  /*0780*/  IADD3 R29, PT, PT, R18, 0x10000, RZ ;  /* 0x00010000121d7810 */ /* 0x000fca0007ffe0ff */
[----:B------:R-:W-:Y:S01]  /*0790*/  IMAD.WIDE.U32 R28, R29, 0x8, R20 ;  /* 0x000000081d1c7825 */ /* 0x000fe200078e0014 */
[----:B0-----:R-:W-:Y:S01]  /*07a0*/  DFMA R4, R4, R8, R26 ;  /* 0x000000080404722b */ /* 0x001fe2000000001a */
[----:B------:R-:W-:Y:S04]  /*07b0*/  LDS.64 R8, [R16+0x180] ;  /* 0x0001800010087984 */ /* 0x000fe80000000a00 */
[----:B------:R-:W-:Y:S03]  /*07c0*/  LDS.64 R26, [R16+0x1c0] ;  /* 0x0001c000101a7984 */ /* 0x000fe60000000a00 */
[----:B------:R-:W-:Y:S02]  /*07d0*/  DFMA R10, R10, R6, R4 ;  /* 0x000000060a0a722b */ /* 0x000fe40000000004 */
[----:B------:R-:W0:Y:S01]  /*07e0*/  LDS.128 R4, [R2+0x30] ;  /* 0x0000300002047984 */ /* 0x000e220000000c00 */
[----:B------:R-:W-:Y:S06]  /*07f0*/  BAR.SYNC.DEFER_BLOCKING 0x0 ;  /* 0x0000000000007b1d */ /* 0x000fec0000010000 */
[----:B------:R-:W2:Y:S04]  /*0800*/  LDG.E.64 R24, desc[UR10][R24.64+0xc0] ;  /* 0x0000c00a18187981 */ /* 0x000ea8000c1e1b00 */
[----:B------:R-:W3:Y:S01]  /*0810*/  LDG.E.64 R28, desc[UR10][R28.64] ;  /* 0x0000000a1c1c7981 */ /* 0x000ee2000c1e1b00 */
[----:B------:R-:W-:-:S04]  /*0820*/  UIADD3 UR5, UPT, UPT, UR5, 0x4, URZ ;  /* 0x0000000405057890 */ /* 0x000fc8000fffe0ff */
[----:B------:R-:W-:Y:S01]  /*0830*/  UISETP.NE.AND UP1, UPT, UR5, URZ, UPT ;  /* 0x000000ff0500728c */ /* 0x000fe2000bf25270 */
[----:B------:R-:W-:Y:S01]  /*0840*/  VIADD R15, R15, 0x20 ;  /* 0x000000200f0f7836 */ /* 0x000fe20000000000 */
[----:B------:R-:W-:Y:S01]  /*0850*/  IADD3 R18, PT, PT, R18, 0x40000, RZ ;  /* 0x0004000012127810 */ /* 0x000fe20007ffe0ff */
[----:B------:R-:W-:Y:S01]  /*0860*/  UIADD3 UR4, UPT, UPT, UR4, 0x20, URZ ;  /* 0x0000002004047890 */ /* 0x000fe2000fffe0ff */
[----:B--2---:R0:W-:Y:S04]  /*0870*/  STS.64 [R12], R24 ;  /* 0x000000180c007388 */ /* 0x0041e80000000a00 */
[----:B---3--:R-:W-:Y:S01]  /*0880*/  STS.64 [R17], R28 ;  /* 0x0000001c11007388 */ /* 0x008fe20000000a00 */
[----:B0-----:R-:W-:Y:S01]  /*0890*/  DFMA R24, R4, R8, R10 ;  /* 0x000000080418722b */ /* 0x001fe2000000000a */
[----:B------:R-:W-:Y:S07]  /*08a0*/  BAR.SYNC.DEFER_BLOCKING 0x0 ;  /* 0x0000000000007b1d */ /* 0x000fee0000010000 */
[----:B------:R-:W-:Y:S01]  /*08b0*/  DFMA R26, R26, R6, R24 ;  /* 0x000000061a1a722b */ /* 0x000fe20000000018 */
[----:B------:R-:W-:Y:S04]  /*08c0*/  LDS.64 R4, [R16] ;  /* 0x0000000010047984 */ /* 0x000fe80000000a00 */
[----:B------:R-:W0:Y:S04]  /*08d0*/  LDS.128 R8, [R2] ;  /* 0x0000000002087984 */ /* 0x000e280000000c00 */
[----:B------:R-:W1:Y:S01]  /*08e0*/  LDS.64 R24, [R16+0x40] ;  /* 0x0000400010187984 */ /* 0x000e620000000a00 */
[----:B0-----:R-:W-:-:S03]  /*08f0*/  DFMA R26, R8, R4, R26 ;  /* 0x00000004081a722b */ /* 0x001fc6000000001a */
[----:B------:R-:W-:Y:S04]  /*0900*/  LDS.64 R8, [R16+0x80] ;  /* 0x0000800010087984 */ /* 0x000fe80000000a00 */
[----:B------:R-:W0:Y:S01]  /*0910*/  LDS.128 R4, [R2+0x10] ;  /* 0x0000100002047984 */ /* 0x000e220000000c00 */
[----:B-1----:R-:W-:-:S03]  /*0920*/  DFMA R10, R24, R10, R26 ;  /* 0x0000000a180a722b */ /* 0x002fc6000000001a */
[----:B------:R-:W1:Y:S04]  /*0930*/  LDS.64 R24, [R16+0xc0] ;  /* 0x0000c00010187984 */ /* 0x000e680000000a00 */
[----:B------:R-:W-:Y:S01]  /*0940*/  LDS.64 R26, [R16+0x100] ;  /* 0x00010000101a7984 */ /* 0x000fe20000000a00 */
[----:B0-----:R-:W-:-:S03]  /*0950*/  DFMA R4, R4, R8, R10 ;  /* 0x000000080404722b */ /* 0x001fc6000000000a */
[----:B------:R-:W0:Y:S05]  /*0960*/  LDS.128 R8, [R2+0x20] ;  /* 0x0000200002087984 */ /* 0x000e2a0000000c00 */
[----:B-1----:R-:W-:Y:S01]  /*0970*/  DFMA R4, R24, R6, R4 ;  /* 0x000000061804722b */ /* 0x002fe20000000004 */
[----:B------:R-:W1:Y:S07]  /*0980*/  LDS.64 R24, [R16+0x140] ;  /* 0x0001400010187984 */ /* 0x000e6e0000000a00 */
[----:B0-----:R-:W-:Y:S01]  /*0990*/  DFMA R26, R8, R26, R4 ;  /* 0x0000001a081a722b */ /* 0x001fe20000000004 */
[----:B------:R-:W-:Y:S04]  /*09a0*/  LDS.64 R8, [R16+0x180] ;  /* 0x0001800010087984 */ /* 0x000fe80000000a00 */
[----:B------:R-:W0:Y:S03]  /*09b0*/  LDS.128 R4, [R2+0x30] ;  /* 0x0000300002047984 */ /* 0x000e260000000c00 */
[----:B-1----:R-:W-:Y:S01]  /*09c0*/  DFMA R10, R24, R10, R26 ;  /* 0x0000000a180a722b */ /* 0x002fe2000000001a */
[----:B------:R-:W1:Y:S07]  /*09d0*/  LDS.64 R24, [R16+0x1c0] ;  /* 0x0001c00010187984 */ /* 0x000e6e0000000a00 */
[----:B0-----:R-:W-:-:S08]  /*09e0*/  DFMA R4, R4, R8, R10 ;  /* 0x000000080404722b */ /* 0x001fd0000000000a */
[----:B-1----:R-:W-:Y:S01]  /*09f0*/  DFMA R24, R24, R6, R4 ;  /* 0x000000061818722b */ /* 0x002fe20000000004 */
[----:B------:R-:W-:Y:S06]  /*0a00*/  BAR.SYNC.DEFER_BLOCKING 0x0 ;  /* 0x0000000000007b1d */ /* 0x000fec0000010000 */
[----:B------:R-:W-:Y:S05]  /*0a10*/  BRA.U UP1, `(.L_x_2) ;  /* 0xfffffff901187547 */ /* 0x000fea000b83ffff */
.L_x_1:
[----:B------:R-:W-:Y:S05]  /*0a20*/  BRA.U !UP0, `(.L_x_0) ;  /* 0x0000000508a47547 */ /* 0x000fea000b800000 */
[----:B------:R-:W-:Y:S02]  /*0a30*/  UISETP.NE.AND UP0, UPT, UR7, 0x1, UPT ;  /* 0x000000010700788c */ /* 0x000fe4000bf05270 */
[----:B------:R-:W-:-:S04]  /*0a40*/  ULOP3.LUT UR5, UR8, 0x1, URZ, 0xc0, !UPT ;  /* 0x0000000108057892 */ /* 0x000fc8000f8ec0ff */
[----:B------:R-:W-:-:S03]  /*0a50*/  UISETP.NE.U32.AND UP1, UPT, UR5, 0x1, UPT ;  /* 0x000000010500788c */ /* 0x000fc6000bf25070 */
[----:B------:R-:W-:Y:S08]  /*0a60*/  BRA.U !UP0, `(.L_x_3) ;  /* 0x00000005080c7547 */ /* 0x000ff0000b800000 */
[----:B------:R-:W0:Y:S01]  /*0a70*/  LDC.64 R26, c[0x0][0x388] ;  /* 0x0000e200ff1a7b82 */ /* 0x000e220000000a00 */
[----:B------:R-:W-:Y:S01]  /*0a80*/  VIADD R4, R13, UR4 ;  /* 0x000000040d047c36 */ /* 0x000fe20008000000 */
[----:B------:R-:W-:Y:S01]  /*0a90*/  IADD3 R5, PT, PT, R14, UR4, RZ ;  /* 0x000000040e057c10 */ /* 0x000fe2000fffe0ff */
[----:B------:R-:W1:Y:S02]  /*0aa0*/  LDCU.64 UR6, c[0x0][0x388] ;  /* 0x00007100ff0677ac */ /* 0x000e640008000a00 */
[----:B------:R-:W-:-:S03]  /*0ab0*/  IMAD R15, R4, 0x2000, R3 ;  /* 0x00002000040f7824 */ /* 0x000fc600078e0203 */
[----:B------:R-:W2:Y:S01]  /*0ac0*/  LDC.64 R18, c[0x0][0x390] ;  /* 0x0000e400ff127b82 */ /* 0x000ea20000000a00 */
[----:B0-----:R-:W-:-:S06]  /*0ad0*/  IMAD.WIDE.U32 R26, R5, 0x8, R26 ;  /* 0x00000008051a7825 */ /* 0x001fcc00078e001a */
[----:B------:R-:W3:Y:S01]  /*0ae0*/  LDG.E.64 R26, desc[UR10][R26.64] ;  /* 0x0000000a1a1a7981 */ /* 0x000ee2000c1e1b00 */
[----:B--2---:R-:W-:-:S06]  /*0af0*/  IMAD.WIDE.U32 R28, R15, 0x8, R18 ;  /* 0x000000080f1c7825 */ /* 0x004fcc00078e0012 */
[----:B------:R-:W2:Y:S04]  /*0b00*/  LDG.E.64 R28, desc[UR10][R28.64] ;  /* 0x0000000a1c1c7981 */ /* 0x000ea8000c1e1b00 */
[----:B---3--:R-:W-:Y:S04]  /*0b10*/  STS.64 [R12], R26 ;  /* 0x0000001a0c007388 */ /* 0x008fe80000000a00 */
[----:B--2---:R-:W-:Y:S01]  /*0b20*/  STS.64 [R17], R28 ;  /* 0x0000001c11007388 */ /* 0x004fe20000000a00 */
[----:B------:R-:W-:Y:S06]  /*0b30*/  BAR.SYNC.DEFER_BLOCKING 0x0 ;  /* 0x0000000000007b1d */ /* 0x000fec0000010000 */
[----:B------:R-:W-:Y:S04]  /*0b40*/  LDS.64 R4, [R16] ;  /* 0x0000000010047984 */ /* 0x000fe80000000a00 */
[----:B------:R-:W0:Y:S04]  /*0b50*/  LDS.128 R8, [R2] ;  /* 0x0000000002087984 */ /* 0x000e280000000c00 */
[----:B------:R-:W2:Y:S04]  /*0b60*/  LDS.64 R20, [R16+0x40] ;  /* 0x0000400010147984 */ /* 0x000ea80000000a00 */
[----:B------:R-:W-:Y:S04]  /*0b70*/  LDS.64 R22, [R16+0x80] ;  /* 0x0000800010167984 */ /* 0x000fe80000000a00 */
[----:B------:R-:W-:Y:S01]  /*0b80*/  LDS.64 R26, [R16+0x140] ;  /* 0x00014000101a7984 */ /* 0x000fe20000000a00 */
[----:B0-----:R-:W-:-:S03]  /*0b90*/  DFMA R8, R8, R4, R24 ;  /* 0x000000040808722b */ /* 0x001fc60000000018 */
[----:B------:R-:W0:Y:S04]  /*0ba0*/  LDS.128 R4, [R2+0x10] ;  /* 0x0000100002047984 */ /* 0x000e280000000c00 */
[----:B------:R-:W3:Y:S01]  /*0bb0*/  LDS.64 R24, [R16+0xc0] ;  /* 0x0000c00010187984 */ /* 0x000ee20000000a00 */
[----:B--2---:R-:W-:-:S03]  /*0bc0*/  DFMA R10, R20, R10, R8 ;  /* 0x0000000a140a722b */ /* 0x004fc60000000008 */
[----:B------:R-:W-:Y:S05]  /*0bd0*/  LDS.64 R20, [R16+0x100] ;  /* 0x0001000010147984 */ /* 0x000fea0000000a00 */
[----:B0-----:R-:W-:Y:S02]  /*0be0*/  DFMA R4, R4, R22, R10 ;  /* 0x000000160404722b */ /* 0x001fe4000000000a */
[----:B------:R-:W0:Y:S04]  /*0bf0*/  LDS.128 R8, [R2+0x20] ;  /* 0x0000200002087984 */ /* 0x000e280000000c00 */
[----:B------:R-:W-:Y:S02]  /*0c00*/  LDS.64 R22, [R16+0x180] ;  /* 0x0001800010167984 */ /* 0x000fe40000000a00 */
[----:B---3--:R-:W-:Y:S01]  /*0c10*/  DFMA R4, R24, R6, R4 ;  /* 0x000000061804722b */ /* 0x008fe20000000004 */
[----:B------:R-:W-:-:S04]  /*0c20*/  IADD3 R6, P0, PT, R14, UR4, RZ ;  /* 0x000000040e067c10 */ /* 0x000fc8000ff1e0ff */
[----:B------:R-:W-:Y:S02]  /*0c30*/  IADD3.X R7, PT, PT, RZ, RZ, RZ, P0, !PT ;  /* 0x000000ffff077210 */ /* 0x000fe400007fe4ff */
[----:B-1----:R-:W-:-:S04]  /*0c40*/  LEA R24, P0, R6, UR6, 0x3 ;  /* 0x0000000606187c11 */ /* 0x002fc8000f8018ff */
[----:B------:R-:W-:Y:S01]  /*0c50*/  LEA.HI.X R25, R6, UR7, R7, 0x3, P0 ;  /* 0x0000000706197c11 */ /* 0x000fe200080f1c07 */
[----:B0-----:R-:W-:Y:S01]  /*0c60*/  DFMA R4, R8, R20, R4 ;  /* 0x000000140804722b */ /* 0x001fe20000000004 */
[----:B------:R-:W-:Y:S07]  /*0c70*/  LDS.64 R20, [R16+0x1c0] ;  /* 0x0001c00010147984 */ /* 0x000fee0000000a00 */
[----:B------:R-:W-:Y:S02]  /*0c80*/  DFMA R26, R26, R10, R4 ;  /* 0x0000000a1a1a722b */ /* 0x000fe40000000004 */
[----:B------:R-:W0:Y:S01]  /*0c90*/  LDS.128 R4, [R2+0x30] ;  /* 0x0000300002047984 */ /* 0x000e220000000c00 */
[----:B------:R-:W-:Y:S01]  /*0ca0*/  BAR.SYNC.DEFER_BLOCKING 0x0 ;  /* 0x0000000000007b1d */ /* 0x000fe20000010000 */
[----:B------:R-:W-:-:S04]  /*0cb0*/  VIADD R29, R15, 0x10000 ;  /* 0x000100000f1d7836 */ /* 0x000fc80000000000 */
[----:B------:R-:W-:Y:S01]  /*0cc0*/  IMAD.WIDE.U32 R28, R29, 0x8, R18 ;  /* 0x000000081d1c7825 */ /* 0x000fe200078e0012 */
[----:B------:R-:W2:Y:S05]  /*0cd0*/  LDG.E.64 R24, desc[UR10][R24.64+0x40] ;  /* 0x0000400a18187981 */ /* 0x000eaa000c1e1b00 */
[----:B------:R-:W3:Y:S01]  /*0ce0*/  LDG.E.64 R28, desc[UR10][R28.64] ;  /* 0x0000000a1c1c7981 */ /* 0x000ee2000c1e1b00 */
[----:B0-----:R-:W-:Y:S01]  /*0cf0*/  DFMA R4, R4, R22, R26 ;  /* 0x000000160404722b */ /* 0x001fe2000000001a */
[----:B------:R-:W-:Y:S02]  /*0d00*/  UIADD3 UR4, UPT, UPT, UR4, 0x10, URZ ;  /* 0x0000001004047890 */ /* 0x000fe4000fffe0ff */
[----:B--2---:R0:W-:Y:S04]  /*0d10*/  STS.64 [R12], R24 ;  /* 0x000000180c007388 */ /* 0x0041e80000000a00 */
[----:B---3--:R-:W-:Y:S01]  /*0d20*/  STS.64 [R17], R28 ;  /* 0x0000001c11007388 */ /* 0x008fe20000000a00 */
[----:B------:R-:W-:Y:S06]  /*0d30*/  BAR.SYNC.DEFER_BLOCKING 0x0 ;  /* 0x0000000000007b1d */ /* 0x000fec0000010000 */
[----:B0-----:R-:W-:Y:S01]  /*0d40*/  DFMA R24, R20, R6, R4 ;  /* 0x000000061418722b */ /* 0x001fe20000000004 */
[----:B------:R-:W-:Y:S04]  /*0d50*/  LDS.64 R18, [R16] ;  /* 0x0000000010127984 */ /* 0x000fe80000000a00 */
[----:B------:R-:W0:Y:S04]  /*0d60*/  LDS.128 R8, [R2] ;  /* 0x0000000002087984 */ /* 0x000e280000000c00 */
[----:B------:R-:W1:Y:S04]  /*0d70*/  LDS.64 R22, [R16+0x40] ;  /* 0x0000400010167984 */ /* 0x000e680000000a00 */
[----:B------:R-:W-:Y:S04]  /*0d80*/  LDS.64 R20, [R16+0x80] ;  /* 0x0000800010147984 */ /* 0x000fe80000000a00 */
[----:B------:R-:W2:Y:S04]  /*0d90*/  LDS.128 R4, [R2+0x10] ;  /* 0x0000100002047984 */ /* 0x000ea80000000c00 */
[----:B------:R-:W3:Y:S01]  /*0da0*/  LDS.64 R26, [R16+0xc0] ;  /* 0x0000c000101a7984 */ /* 0x000ee20000000a00 */
[----:B0-----:R-:W-:-:S03]  /*0db0*/  DFMA R8, R8, R18, R24 ;  /* 0x000000120808722b */ /* 0x001fc60000000018 */
[----:B------:R-:W-:Y:S04]  /*0dc0*/  LDS.64 R18, [R16+0x100] ;  /* 0x0001000010127984 */ /* 0x000fe80000000a00 */
[----:B------:R-:W-:Y:S01]  /*0dd0*/  LDS.64 R24, [R16+0x1c0] ;  /* 0x0001c00010187984 */ /* 0x000fe20000000a00 */
[----:B-1----:R-:W-:-:S03]  /*0de0*/  DFMA R22, R22, R10, R8 ;  /* 0x0000000a1616722b */ /* 0x002fc60000000008 */
[----:B------:R-:W0:Y:S05]  /*0df0*/  LDS.128 R8, [R2+0x20] ;  /* 0x0000200002087984 */ /* 0x000e2a0000000c00 */
[----:B--2---:R-:W-:Y:S01]  /*0e00*/  DFMA R4, R4, R20, R22 ;  /* 0x000000140404722b */ /* 0x004fe20000000016 */
[----:B------:R-:W1:Y:S04]  /*0e10*/  LDS.64 R20, [R16+0x140] ;  /* 0x0001400010147984 */ /* 0x000e680000000a00 */
[----:B------:R-:W-:Y:S03]  /*0e20*/  LDS.64 R22, [R16+0x180] ;  /* 0x0001800010167984 */ /* 0x000fe60000000a00 */
[----:B---3--:R-:W-:-:S02]  /*0e30*/  DFMA R26, R26, R6, R4 ;  /* 0x000000061a1a722b */ /* 0x008fc40000000004 */
[----:B------:R-:W2:Y:S06]  /*0e40*/  LDS.128 R4, [R2+0x30] ;  /* 0x0000300002047984 */ /* 0x000eac0000000c00 */
[----:B0-----:R-:W-:-:S08]  /*0e50*/  DFMA R8, R8, R18, R26 ;  /* 0x000000120808722b */ /* 0x001fd0000000001a */
[----:B-1----:R-:W-:-:S08]  /*0e60*/  DFMA R8, R20, R10, R8 ;  /* 0x0000000a1408722b */ /* 0x002fd00000000008 */
[----:B--2---:R-:W-:-:S08]  /*0e70*/  DFMA R4, R4, R22, R8 ;  /* 0x000000160404722b */ /* 0x004fd00000000008 */
[----:B------:R-:W-:Y:S01]  /*0e80*/  DFMA R24, R24, R6, R4 ;  /* 0x000000061818722b */ /* 0x000fe20000000004 */
[----:B------:R-:W-:Y:S10]  /*0e90*/  BAR.SYNC.DEFER_BLOCKING 0x0 ;  /* 0x0000000000007b1d */ /* 0x000ff40000010000 */
.L_x_3:
[----:B------:R-:W-:Y:S05]  /*0ea0*/  BRA.U UP1, `(.L_x_0) ;  /* 0x0000000101847547 */ /* 0x000fea000b800000 */
[----:B------:R-:W0:Y:S01]  /*0eb0*/  LDC.64 R6, c[0x0][0x388] ;  /* 0x0000e200ff067b82 */ /* 0x000e220000000a00 */
[----:B------:R-:W-:Y:S01]  /*0ec0*/  IADD3 R8, PT, PT, R13, UR4, RZ ;  /* 0x000000040d087c10 */ /* 0x000fe2000fffe0ff */
[----:B------:R-:W-:-:S03]  /*0ed0*/  VIADD R15, R14, UR4 ;  /* 0x000000040e0f7c36 */ /* 0x000fc60008000000 */
[----:B------:R-:W-:-:S03]  /*0ee0*/  LEA R23, R8, R3, 0xd ;  /* 0x0000000308177211 */ /* 0x000fc600078e68ff */
[----:B------:R-:W1:Y:S01]  /*0ef0*/  LDC.64 R4, c[0x0][0x390] ;  /* 0x0000e400ff047b82 */ /* 0x000e620000000a00 */
[----:B0-----:R-:W-:-:S06]  /*0f00*/  IMAD.WIDE.U32 R14, R15, 0x8, R6 ;  /* 0x000000080f0e7825 */ /* 0x001fcc00078e0006 */
[----:B------:R-:W2:Y:S01]  /*0f10*/  LDG.E.64 R14, desc[UR10][R14.64] ;  /* 0x0000000a0e0e7981 */ /* 0x000ea2000c1e1b00 */
[----:B-1----:R-:W-:-:S05]  /*0f20*/  IMAD.WIDE.U32 R22, R23, 0x8, R4 ;  /* 0x0000000817167825 */ /* 0x002fca00078e0004 */
[----:B------:R-:W3:Y:S04]  /*0f30*/  LDG.E.64 R28, desc[UR10][R22.64] ;  /* 0x0000000a161c7981 */ /* 0x000ee8000c1e1b00 */
[----:B--2---:R-:W-:Y:S04]  /*0f40*/  STS.64 [R12], R14 ;  /* 0x0000000e0c007388 */ /* 0x004fe80000000a00 */
[----:B---3--:R-:W-:Y:S01]  /*0f50*/  STS.64 [R17], R28 ;  /* 0x0000001c11007388 */ /* 0x008fe20000000a00 */
[----:B------:R-:W-:Y:S06]  /*0f60*/  BAR.SYNC.DEFER_BLOCKING 0x0 ;  /* 0x0000000000007b1d */ /* 0x000fec0000010000 */
[----:B------:R-:W-:Y:S04]  /*0f70*/  LDS.64 R22, [R16] ;  /* 0x0000000010167984 */ /* 0x000fe80000000a00 */
[----:B------:R-:W0:Y:S04]  /*0f80*/  LDS.128 R4, [R2] ;  /* 0x0000000002047984 */ /* 0x000e280000000c00 */
[----:B------:R-:W1:Y:S04]  /*0f90*/  LDS.64 R26, [R16+0x40] ;  /* 0x00004000101a7984 */ /* 0x000e680000000a00 */
[----:B------:R-:W-:Y:S04]  /*0fa0*/  LDS.64 R20, [R16+0x80] ;  /* 0x0000800010147984 */ /* 0x000fe80000000a00 */
[----:B------:R-:W2:Y:S04]  /*0fb0*/  LDS.128 R8, [R2+0x10] ;  /* 0x0000100002087984 */ /* 0x000ea80000000c00 */
[----:B------:R-:W3:Y:S04]  /*0fc0*/  LDS.64 R18, [R16+0xc0] ;  /* 0x0000c00010127984 */ /* 0x000ee80000000a00 */
[----:B------:R-:W-:Y:S01]  /*0fd0*/  LDS.128 R12, [R2+0x20] ;  /* 0x00002000020c7984 */ /* 0x000fe20000000c00 */
[----:B0-----:R-:W-:-:S03]  /*0fe0*/  DFMA R4, R4, R22, R24 ;  /* 0x000000160404722b */ /* 0x001fc60000000018 */
[----:B------:R-:W0:Y:S04]  /*0ff0*/  LDS.64 R22, [R16+0x100] ;  /* 0x0001000010167984 */ /* 0x000e280000000a00 */
[----:B------:R-:W4:Y:S01]  /*1000*/  LDS.64 R24, [R16+0x140] ;  /* 0x0001400010187984 */ /* 0x000f220000000a00 */
[----:B-1----:R-:W-:-:S03]  /*1010*/  DFMA R4, R26, R6, R4 ;  /* 0x000000061a04722b */ /* 0x002fc60000000004 */
[----:B------:R-:W-:Y:S05]  /*1020*/  LDS.64 R26, [R16+0x1c0] ;  /* 0x0001c000101a7984 */ /* 0x000fea0000000a00 */
[----:B--2---:R-:W-:Y:S01]  /*1030*/  DFMA R20, R8, R20, R4 ;  /* 0x000000140814722b */ /* 0x004fe20000000004 */
[----:B------:R-:W-:Y:S04]  /*1040*/  LDS.64 R8, [R16+0x180] ;  /* 0x0001800010087984 */ /* 0x000fe80000000a00 */
[----:B------:R-:W1:Y:S03]  /*1050*/  LDS.128 R4, [R2+0x30] ;  /* 0x0000300002047984 */ /* 0x000e660000000c00 */
[----:B---3--:R-:W-:-:S08]  /*1060*/  DFMA R10, R18, R10, R20 ;  /* 0x0000000a120a722b */ /* 0x008fd00000000014 */
[----:B0-----:R-:W-:-:S08]  /*1070*/  DFMA R10, R12, R22, R10 ;  /* 0x000000160c0a722b */ /* 0x001fd0000000000a */
[----:B----4-:R-:W-:-:S08]  /*1080*/  DFMA R10, R24, R14, R10 ;  /* 0x0000000e180a722b */ /* 0x010fd0000000000a */
[----:B-1----:R-:W-:-:S08]  /*1090*/  DFMA R4, R4, R8, R10 ;  /* 0x000000080404722b */ /* 0x002fd0000000000a */
[----:B------:R-:W-:Y:S01]  /*10a0*/  DFMA R24, R26, R6, R4 ;  /* 0x000000061a18722b */ /* 0x000fe20000000004 */
[----:B------:R-:W-:Y:S10]  /*10b0*/  BAR.SYNC.DEFER_BLOCKING 0x0 ;  /* 0x0000000000007b1d */ /* 0x000ff40000010000 */
.L_x_0:
[----:B------:R-:W0:Y:S01]  /*10c0*/  LDC.64 R4, c[0x0][0x3a0] ;  /* 0x0000e800ff047b82 */ /* 0x000e220000000a00 */
[----:B------:R-:W-:Y:S01]  /*10d0*/  IMAD R3, R0, 0x2000, R3 ;  /* 0x0000200000037824 */ /* 0x000fe200078e0203 */
[----:B------:R-:W1:Y:S01]  /*10e0*/  LDCU.64 UR4, c[0x0][0x398] ;  /* 0x00007300ff0477ac */ /* 0x000e620008000a00 */
[----:B------:R-:W2:Y:S02]  /*10f0*/  LDCU.64 UR6, c[0x0][0x380] ;  /* 0x00007000ff0677ac */ /* 0x000ea40008000a00 */
[----:B0-----:R-:W-:-:S05]  /*1100*/  IMAD.WIDE.U32 R2, R3, 0x8, R4 ;  /* 0x0000000803027825 */ /* 0x001fca00078e0004 */
[----:B------:R-:W1:Y:S02]  /*1110*/  LDG.E.64 R4, desc[UR10][R2.64] ;  /* 0x0000000a02047981 */ /* 0x000e64000c1e1b00 */
[----:B-1----:R-:W-:-:S08]  /*1120*/  DMUL R4, R4, UR4 ;  /* 0x0000000404047c28 */ /* 0x002fd00008000000 */
[----:B--2---:R-:W-:-:S07]  /*1130*/  DFMA R4, R24, UR6, R4 ;  /* 0x0000000618047c2b */ /* 0x004fce0008000004 */
[----:B------:R-:W-:Y:S01]  /*1140*/  STG.E.64 desc[UR10][R2.64], R4 ;  /* 0x0000000402007986 */ /* 0x000fe2000c101b0a */
[----:B------:R-:W-:Y:S05]  /*1150*/  EXIT ;  /* 0x000000000000794d */ /* 0x000fea0003800000 */
.L_x_4:
[----:B------:R-:W-:-:S00]  /*1160*/  BRA `(.L_x_4) ;  /* 0xfffffffc00fc7947 */ /* 0x000fc0000383ffff */
[----:B------:R-:W-:-:S00]  /*1170*/  NOP ;  /* 0x0000000000007918 */ /* 0x000fc00000000000 */
        /* <DEDUP_REMOVED lines=8> */
.L_x_5:


//--------------------- .nv.shared._Z7k_dgemmdPdS_dS_i --------------------------
	.section	.nv.shared._Z7k_dgemmdPdS_dS_i,"aw",@nobits
	.sectionflags	@""
	.align	8
.nv.shared._Z7k_dgemmdPdS_dS_i:
	.zero		2048


//--------------------- .nv.shared.reserved.0     --------------------------
	.section	.nv.shared.reserved.0,"aw",@nobits
	.weak		__nv_reservedSMEM_offset_0_alias
	.size		__nv_reservedSMEM_offset_0_alias, 0, 64
	.other		__nv_reservedSMEM_offset_0_alias,@"STO_CUDA_RESERVED_SHARED STV_DEFAULT"
__nv_reservedSMEM_offset_0_alias:
	.zero		0
	.zero		64


//--------------------- .nv.constant0._Z7k_dgemmdPdS_dS_i --------------------------
	.section	.nv.constant0._Z7k_dgemmdPdS_dS_i,"a",@progbits
	.sectionflags	@""
	.align	4
.nv.constant0._Z7k_dgemmdPdS_dS_i:
	.zero		940


//--------------------- SYMBOLS --------------------------

	.type		.nv.reservedSmem.offset0,@object
	.size		.nv.reservedSmem.offset0,0x4
	.type		.nv.reservedSmem.cap,@object
	.size		.nv.reservedSmem.cap,0x4
